//
// Generated by NVIDIA NVVM Compiler
//
// Compiler Build ID: CL-36424714
// Cuda compilation tools, release 13.0, V13.0.88
// Based on NVVM 20.0.0
//

.version 9.0
.target sm_100
.address_size 64

	// .globl	_Z13comprobar_gpuPiS_

.visible .entry _Z13comprobar_gpuPiS_(
	.param .u64 .ptr .align 1 _Z13comprobar_gpuPiS__param_0,
	.param .u64 .ptr .align 1 _Z13comprobar_gpuPiS__param_1
)
{
	.reg .pred 	%p<22>;
	.reg .b32 	%r<46>;
	.reg .b64 	%rd<9>;

	ld.param.u64 	%rd1, [_Z13comprobar_gpuPiS__param_0];
	ld.param.u64 	%rd2, [_Z13comprobar_gpuPiS__param_1];
	mov.u32 	%r1, %tid.x;
	mul.lo.s32 	%r2, %r1, 12;
	cvta.to.global.u64 	%rd3, %rd1;
	mul.wide.u32 	%rd4, %r2, 4;
	add.s64 	%rd5, %rd3, %rd4;
	ld.global.u32 	%r3, [%rd5+48];
	ld.global.u32 	%r5, [%rd5+4];
	setp.eq.s32 	%p1, %r3, %r5;
	ld.global.u32 	%r7, [%rd5+52];
	ld.global.u32 	%r9, [%rd5+8];
	setp.eq.s32 	%p2, %r7, %r9;
	ld.global.u32 	%r11, [%rd5+56];
	ld.global.u32 	%r13, [%rd5+12];
	setp.eq.s32 	%p3, %r11, %r13;
	ld.global.u32 	%r15, [%rd5+60];
	ld.global.u32 	%r17, [%rd5+16];
	setp.eq.s32 	%p4, %r15, %r17;
	ld.global.u32 	%r19, [%rd5+64];
	ld.global.u32 	%r21, [%rd5+20];
	setp.eq.s32 	%p5, %r19, %r21;
	ld.global.u32 	%r23, [%rd5+68];
	ld.global.u32 	%r25, [%rd5+24];
	setp.eq.s32 	%p6, %r23, %r25;
	ld.global.u32 	%r27, [%rd5+72];
	ld.global.u32 	%r29, [%rd5+28];
	setp.eq.s32 	%p7, %r27, %r29;
	ld.global.u32 	%r31, [%rd5+76];
	ld.global.u32 	%r33, [%rd5+32];
	setp.eq.s32 	%p8, %r31, %r33;
	ld.global.u32 	%r35, [%rd5+80];
	ld.global.u32 	%r37, [%rd5+36];
	setp.eq.s32 	%p9, %r35, %r37;
	ld.global.u32 	%r39, [%rd5+84];
	ld.global.u32 	%r41, [%rd5+40];
	setp.eq.s32 	%p10, %r39, %r41;
	ld.global.u32 	%r43, [%rd5+88];
	ld.global.u32 	%r44, [%rd5+44];
	setp.eq.s32 	%p11, %r43, %r44;
	and.pred  	%p12, %p11, %p10;
	and.pred  	%p13, %p12, %p9;
	and.pred  	%p14, %p13, %p8;
	and.pred  	%p15, %p14, %p7;
	and.pred  	%p16, %p15, %p6;
	and.pred  	%p17, %p16, %p5;
	and.pred  	%p18, %p17, %p4;
	and.pred  	%p19, %p18, %p3;
	and.pred  	%p20, %p19, %p2;
	and.pred  	%p21, %p20, %p1;
	selp.u32 	%r45, 1, 0, %p21;
	cvta.to.global.u64 	%rd6, %rd2;
	mul.wide.u32 	%rd7, %r1, 4;
	add.s64 	%rd8, %rd6, %rd7;
	st.global.u32 	[%rd8], %r45;
	ret;

}


// ===== COMPILED SASS (sm_100) =====

	.target	sm_100

	.elftype	@"ET_EXEC"


//--------------------- .note.nv.tkinfo           --------------------------
	.section	.note.nv.tkinfo,"",@"SHT_NOTE"
	.sectionflags	@"SHF_NOTE_NV_TKINFO"
	.tkinfo
        /*0018*/ 	.word	0x00000002
        /*0030*/ 	.string	""
        /*0030*/ 	.string	"ptxas"
        /*0030*/ 	.string	"Cuda compilation tools, release 13.0, V13.0.88"
        /*0030*/ 	.string	"Build cuda_13.0.r13.0/compiler.36424714_0"
        /*0030*/ 	.string	"-arch sm_100 -m 64 "



//--------------------- .note.nv.cuinfo           --------------------------
	.section	.note.nv.cuinfo,"",@"SHT_NOTE"
	.sectionflags	@"SHF_NOTE_NV_CUINFO"
        /*0018*/ 	.short	0x0002
        /*001a*/ 	.short	0x0064
        /*001c*/ 	.short	0x0082
	.zero		2


//--------------------- .nv.info                  --------------------------
	.section	.nv.info,"",@"SHT_CUDA_INFO"
	.align	4


	//----- nvinfo : EIATTR_REGCOUNT
	.align		4
        /*0000*/ 	.byte	0x04, 0x2f
        /*0002*/ 	.short	(.L_1 - .L_0)
	.align		4
.L_0:
        /*0004*/ 	.word	index@(_Z13comprobar_gpuPiS_)
        /*0008*/ 	.word	0x0000001c


	//----- nvinfo : EIATTR_FRAME_SIZE
	.align		4
.L_1:
        /*000c*/ 	.byte	0x04, 0x11
        /*000e*/ 	.short	(.L_3 - .L_2)
	.align		4
.L_2:
        /*0010*/ 	.word	index@(_Z13comprobar_gpuPiS_)
        /*0014*/ 	.word	0x00000000


	//----- nvinfo : EIATTR_MIN_STACK_SIZE
	.align		4
.L_3:
        /*0018*/ 	.byte	0x04, 0x12
        /*001a*/ 	.short	(.L_5 - .L_4)
	.align		4
.L_4:
        /*001c*/ 	.word	index@(_Z13comprobar_gpuPiS_)
        /*0020*/ 	.word	0x00000000
.L_5:


//--------------------- .nv.compat                --------------------------
	.section	.nv.compat,"",@"SHT_CUDA_COMPAT_INFO"
	.align	4
        /*0000*/ 	.byte	0x02, 0x09, 0x00, 0x00, 0x02, 0x02, 0x01, 0x00, 0x02, 0x05, 0x05, 0x00, 0x03, 0x07, 0x01, 0x01
        /*0010*/ 	.byte	0x02, 0x03, 0x00, 0x00, 0x02, 0x06, 0x01, 0x00, 0x04, 0x0b, 0x08, 0x00, 0x09, 0x00, 0x00, 0x00
        /*0020*/ 	.byte	0x00, 0x00, 0x00, 0x00


//--------------------- .nv.info._Z13comprobar_gpuPiS_ --------------------------
	.section	.nv.info._Z13comprobar_gpuPiS_,"",@"SHT_CUDA_INFO"
	.sectionflags	@""
	.align	4


	//----- nvinfo : EIATTR_CUDA_API_VERSION
	.align		4
        /*0000*/ 	.byte	0x04, 0x37
        /*0002*/ 	.short	(.L_7 - .L_6)
.L_6:
        /*0004*/ 	.word	0x00000082


	//----- nvinfo : EIATTR_KPARAM_INFO
	.align		4
.L_7:
        /*0008*/ 	.byte	0x04, 0x17
        /*000a*/ 	.short	(.L_9 - .L_8)
.L_8:
        /*000c*/ 	.word	0x00000000
        /*0010*/ 	.short	0x0001
        /*0012*/ 	.short	0x0008
        /*0014*/ 	.byte	0x00, 0xf5, 0x21, 0x00


	//----- nvinfo : EIATTR_KPARAM_INFO
	.align		4
.L_9:
        /*0018*/ 	.byte	0x04, 0x17
        /*001a*/ 	.short	(.L_11 - .L_10)
.L_10:
        /*001c*/ 	.word	0x00000000
        /*0020*/ 	.short	0x0000
        /*0022*/ 	.short	0x0000
        /*0024*/ 	.byte	0x00, 0xf5, 0x21, 0x00


	//----- nvinfo : EIATTR_SPARSE_MMA_MASK
	.align		4
.L_11:
        /*0028*/ 	.byte	0x03, 0x50
        /*002a*/ 	.short	0x0000


	//----- nvinfo : EIATTR_MAXREG_COUNT
	.align		4
        /*002c*/ 	.byte	0x03, 0x1b
        /*002e*/ 	.short	0x00ff


	//----- nvinfo : EIATTR_MERCURY_ISA_VERSION
	.align		4
        /*0030*/ 	.byte	0x03, 0x5f
        /*0032*/ 	.short	0x0101


	//----- nvinfo : EIATTR_VRC_CTA_INIT_COUNT
	.align		4
        /*0034*/ 	.byte	0x02, 0x4a
	.zero		1
	.zero		1


	//----- nvinfo : EIATTR_EXIT_INSTR_OFFSETS
	.align		4
        /*0038*/ 	.byte	0x04, 0x1c
        /*003a*/ 	.short	(.L_13 - .L_12)


	//   ....[0]....
.L_12:
        /*003c*/ 	.word	0x000002b0


	//----- nvinfo : EIATTR_CBANK_PARAM_SIZE
	.align		4
.L_13:
        /*0040*/ 	.byte	0x03, 0x19
        /*0042*/ 	.short	0x0010


	//----- nvinfo : EIATTR_PARAM_CBANK
	.align		4
        /*0044*/ 	.byte	0x04, 0x0a
        /*0046*/ 	.short	(.L_15 - .L_14)
	.align		4
.L_14:
        /*0048*/ 	.word	index@(.nv.constant0._Z13comprobar_gpuPiS_)
        /*004c*/ 	.short	0x0380
        /*004e*/ 	.short	0x0010


	//----- nvinfo : EIATTR_SW_WAR
	.align		4
.L_15:
        /*0050*/ 	.byte	0x04, 0x36
        /*0052*/ 	.short	(.L_17 - .L_16)
.L_16:
        /*0054*/ 	.word	0x00000008
.L_17:


//--------------------- .nv.callgraph             --------------------------
	.section	.nv.callgraph,"",@"SHT_CUDA_CALLGRAPH"
	.align	4
	.sectionentsize	8
	.align		4
        /*0000*/ 	.word	0x00000000
	.align		4
        /*0004*/ 	.word	0xffffffff
	.align		4
        /*0008*/ 	.word	0x00000000
	.align		4
        /*000c*/ 	.word	0xfffffffe
	.align		4
        /*0010*/ 	.word	0x00000000
	.align		4
        /*0014*/ 	.word	0xfffffffd
	.align		4
        /*0018*/ 	.word	0x00000000
	.align		4
        /*001c*/ 	.word	0xfffffffc


//--------------------- .text._Z13comprobar_gpuPiS_ --------------------------
	.section	.text._Z13comprobar_gpuPiS_,"ax",@progbits
	.align	128
        .global         _Z13comprobar_gpuPiS_
        .type           _Z13comprobar_gpuPiS_,@function
        .size           _Z13comprobar_gpuPiS_,(.L_x_1 - _Z13comprobar_gpuPiS_)
        .other          _Z13comprobar_gpuPiS_,@"STO_CUDA_ENTRY STV_DEFAULT"
_Z13comprobar_gpuPiS_:
.text._Z13comprobar_gpuPiS_:
[----:B------:R-:W-:Y:S01]  /*0000*/  LDC R1, c[0x0][0x37c] ;  /* 0x0000df00ff017b82 */ /* 0x000fe20000000800 */
[----:B------:R-:W0:Y:S07]  /*0010*/  S2R R0, SR_TID.X ;  /* 0x0000000000007919 */ /* 0x000e2e0000002100 */
[----:B------:R-:W1:Y:S01]  /*0020*/  LDC.64 R2, c[0x0][0x380] ;  /* 0x0000e000ff027b82 */ /* 0x000e620000000a00 */
[----:B------:R-:W2:Y:S01]  /*0030*/  LDCU.64 UR4, c[0x0][0x358] ;  /* 0x00006b00ff0477ac */ /* 0x000ea20008000a00 */
[----:B0-----:R-:W-:-:S04]  /*0040*/  IMAD R5, R0, 0xc, RZ ;  /* 0x0000000c00057824 */ /* 0x001fc800078e02ff */
[----:B-1----:R-:W-:-:S05]  /*0050*/  IMAD.WIDE.U32 R2, R5, 0x4, R2 ;  /* 0x0000000405027825 */ /* 0x002fca00078e0002 */
[----:B--2---:R-:W2:Y:S04]  /*0060*/  LDG.E R22, desc[UR4][R2.64+0x54] ;  /* 0x0000540402167981 */ /* 0x004ea8000c1e1900 */
[----:B------:R-:W2:Y:S04]  /*0070*/  LDG.E R23, desc[UR4][R2.64+0x28] ;  /* 0x0000280402177981 */ /* 0x000ea8000c1e1900 */
[----:B------:R-:W3:Y:S04]  /*0080*/  LDG.E R24, desc[UR4][R2.64+0x58] ;  /* 0x0000580402187981 */ /* 0x000ee8000c1e1900 */
[----:B------:R-:W3:Y:S04]  /*0090*/  LDG.E R25, desc[UR4][R2.64+0x2c] ;  /* 0x00002c0402197981 */ /* 0x000ee8000c1e1900 */
[----:B------:R-:W4:Y:S04]  /*00a0*/  LDG.E R20, desc[UR4][R2.64+0x50] ;  /* 0x0000500402147981 */ /* 0x000f28000c1e1900 */
[----:B------:R-:W4:Y:S04]  /*00b0*/  LDG.E R21, desc[UR4][R2.64+0x24] ;  /* 0x0000240402157981 */ /* 0x000f28000c1e1900 */
[----:B------:R-:W5:Y:S04]  /*00c0*/  LDG.E R18, desc[UR4][R2.64+0x4c] ;  /* 0x00004c0402127981 */ /* 0x000f68000c1e1900 */
        /* <DEDUP_REMOVED lines=14> */
[----:B------:R0:W5:Y:S01]  /*01b0*/  LDG.E R7, desc[UR4][R2.64+0x4] ;  /* 0x0000040402077981 */ /* 0x000162000c1e1900 */
[----:B--2---:R-:W-:-:S04]  /*01c0*/  ISETP.NE.AND P0, PT, R22, R23, PT ;  /* 0x000000171600720c */ /* 0x004fc80003f05270 */
[----:B---3--:R-:W-:-:S04]  /*01d0*/  ISETP.EQ.AND P0, PT, R24, R25, !P0 ;  /* 0x000000191800720c */ /* 0x008fc80004702270 */
[----:B----4-:R-:W-:-:S04]  /*01e0*/  ISETP.EQ.AND P0, PT, R20, R21, P0 ;  /* 0x000000151400720c */ /* 0x010fc80000702270 */
[----:B-----5:R-:W-:-:S04]  /*01f0*/  ISETP.EQ.AND P0, PT, R18, R19, P0 ;  /* 0x000000131200720c */ /* 0x020fc80000702270 */
[----:B------:R-:W-:Y:S02]  /*0200*/  ISETP.EQ.AND P0, PT, R4, R5, P0 ;  /* 0x000000050400720c */ /* 0x000fe40000702270 */
[----:B------:R-:W0:Y:S02]  /*0210*/  LDC.64 R4, c[0x0][0x388] ;  /* 0x0000e200ff047b82 */ /* 0x000e240000000a00 */
[----:B------:R-:W-:-:S04]  /*0220*/  ISETP.EQ.AND P0, PT, R16, R17, P0 ;  /* 0x000000111000720c */ /* 0x000fc80000702270 */
[----:B------:R-:W-:-:S04]  /*0230*/  ISETP.EQ.AND P0, PT, R14, R15, P0 ;  /* 0x0000000f0e00720c */ /* 0x000fc80000702270 */
[----:B------:R-:W-:Y:S01]  /*0240*/  ISETP.EQ.AND P0, PT, R12, R13, P0 ;  /* 0x0000000d0c00720c */ /* 0x000fe20000702270 */
[----:B0-----:R-:W-:-:S03]  /*0250*/  IMAD.WIDE.U32 R2, R0, 0x4, R4 ;  /* 0x0000000400027825 */ /* 0x001fc600078e0004 */
[----:B------:R-:W-:-:S04]  /*0260*/  ISETP.EQ.AND P0, PT, R10, R11, P0 ;  /* 0x0000000b0a00720c */ /* 0x000fc80000702270 */
[----:B------:R-:W-:-:S04]  /*0270*/  ISETP.EQ.AND P0, PT, R8, R9, P0 ;  /* 0x000000090800720c */ /* 0x000fc80000702270 */
[----:B------:R-:W-:-:S04]  /*0280*/  ISETP.EQ.AND P0, PT, R6, R7, P0 ;  /* 0x000000070600720c */ /* 0x000fc80000702270 */
[----:B------:R-:W-:-:S05]  /*0290*/  SEL R5, RZ, 0x1, !P0 ;  /* 0x00000001ff057807 */ /* 0x000fca0004000000 */
[----:B------:R-:W-:Y:S01]  /*02a0*/  STG.E desc[UR4][R2.64], R5 ;  /* 0x0000000502007986 */ /* 0x000fe2000c101904 */
[----:B------:R-:W-:Y:S05]  /*02b0*/  EXIT ;  /* 0x000000000000794d */ /* 0x000fea0003800000 */
.L_x_0:
[----:B------:R-:W-:-:S00]  /*02c0*/  BRA `(.L_x_0) ;  /* 0xfffffffc00fc7947 */ /* 0x000fc0000383ffff */
[----:B------:R-:W-:-:S00]  /*02d0*/  NOP ;  /* 0x0000000000007918 */ /* 0x000fc00000000000 */
        /* <DEDUP_REMOVED lines=10> */
.L_x_1:


//--------------------- .nv.shared.reserved.0     --------------------------
	.section	.nv.shared.reserved.0,"aw",@nobits
	.weak		__nv_reservedSMEM_offset_0_alias
	.size		__nv_reservedSMEM_offset_0_alias, 0, 64
	.other		__nv_reservedSMEM_offset_0_alias,@"STO_CUDA_RESERVED_SHARED STV_DEFAULT"
__nv_reservedSMEM_offset_0_alias:
	.zero		0
	.zero		64


//--------------------- .nv.constant0._Z13comprobar_gpuPiS_ --------------------------
	.section	.nv.constant0._Z13comprobar_gpuPiS_,"a",@progbits
	.sectionflags	@""
	.align	4
.nv.constant0._Z13comprobar_gpuPiS_:
	.zero		912


//--------------------- SYMBOLS --------------------------

	.type		.nv.reservedSmem.offset0,@object
	.size		.nv.reservedSmem.offset0,0x4
